	.headerflags	@"EF_CUDA_TEXMODE_UNIFIED EF_CUDA_64BIT_ADDRESS EF_CUDA_ACCELERATORS EF_CUDA_SM90 EF_CUDA_VIRTUAL_SM(EF_CUDA_SM90)"
	.elftype	@"ET_EXEC"


//--------------------- .nv.info                  --------------------------
	.section	.nv.info,"",@"SHT_CUDA_INFO"
	.align	4


	//----- nvinfo : EIATTR_REGCOUNT
	.align		4
        /*0000*/ 	.byte	0x04, 0x2f
        /*0002*/ 	.short	(.L_3 - .L_2)
	.align		4
.L_2:
        /*0004*/ 	.word	index@(triton_poi_fused__native_batch_norm_legit_no_training_relu_11)
        /*0008*/ 	.word	0x00000022


	//----- nvinfo : EIATTR_MIN_STACK_SIZE
	.align		4
.L_3:
        /*000c*/ 	.byte	0x04, 0x12
        /*000e*/ 	.short	(.L_5 - .L_4)
	.align		4
.L_4:
        /*0010*/ 	.word	index@(triton_poi_fused__native_batch_norm_legit_no_training_relu_11)
        /*0014*/ 	.word	0x00000000


	//----- nvinfo : EIATTR_FRAME_SIZE
	.align		4
.L_5:
        /*0018*/ 	.byte	0x04, 0x11
        /*001a*/ 	.short	(.L_7 - .L_6)
	.align		4
.L_6:
        /*001c*/ 	.word	index@(triton_poi_fused__native_batch_norm_legit_no_training_relu_11)
        /*0020*/ 	.word	0x00000000


	//----- nvinfo : EIATTR_MIN_STACK_SIZE
	.align		4
.L_7:
        /*0024*/ 	.byte	0x04, 0x12
        /*0026*/ 	.short	(.L_9 - .L_8)
	.align		4
.L_8:
        /*0028*/ 	.word	index@(triton_poi_fused__native_batch_norm_legit_no_training_relu_11)
        /*002c*/ 	.word	0x00000000
.L_9:


//--------------------- .nv.info.triton_poi_fused__native_batch_norm_legit_no_training_relu_11 --------------------------
	.section	.nv.info.triton_poi_fused__native_batch_norm_legit_no_training_relu_11,"",@"SHT_CUDA_INFO"
	.sectionflags	@""
	.align	4


	//----- nvinfo : EIATTR_CUDA_API_VERSION
	.align		4
        /*0000*/ 	.byte	0x04, 0x37
        /*0002*/ 	.short	(.L_11 - .L_10)
.L_10:
        /*0004*/ 	.word	0x0000007c


	//----- nvinfo : EIATTR_KPARAM_INFO
	.align		4
.L_11:
        /*0008*/ 	.byte	0x04, 0x17
        /*000a*/ 	.short	(.L_13 - .L_12)
.L_12:
        /*000c*/ 	.word	0x00000000
        /*0010*/ 	.short	0x0007
        /*0012*/ 	.short	0x0034
        /*0014*/ 	.byte	0x00, 0xf0, 0x11, 0x00


	//----- nvinfo : EIATTR_KPARAM_INFO
	.align		4
.L_13:
        /*0018*/ 	.byte	0x04, 0x17
        /*001a*/ 	.short	(.L_15 - .L_14)
.L_14:
        /*001c*/ 	.word	0x00000000
        /*0020*/ 	.short	0x0006
        /*0022*/ 	.short	0x0030
        /*0024*/ 	.byte	0x00, 0xf0, 0x11, 0x00


	//----- nvinfo : EIATTR_KPARAM_INFO
	.align		4
.L_15:
        /*0028*/ 	.byte	0x04, 0x17
        /*002a*/ 	.short	(.L_17 - .L_16)
.L_16:
        /*002c*/ 	.word	0x00000000
        /*0030*/ 	.short	0x0005
        /*0032*/ 	.short	0x0028
        /*0034*/ 	.byte	0x00, 0xf4, 0x21, 0x00


	//----- nvinfo : EIATTR_KPARAM_INFO
	.align		4
.L_17:
        /*0038*/ 	.byte	0x04, 0x17
        /*003a*/ 	.short	(.L_19 - .L_18)
.L_18:
        /*003c*/ 	.word	0x00000000
        /*0040*/ 	.short	0x0004
        /*0042*/ 	.short	0x0020
        /*0044*/ 	.byte	0x00, 0xf4, 0x21, 0x00


	//----- nvinfo : EIATTR_KPARAM_INFO
	.align		4
.L_19:
        /*0048*/ 	.byte	0x04, 0x17
        /*004a*/ 	.short	(.L_21 - .L_20)
.L_20:
        /*004c*/ 	.word	0x00000000
        /*0050*/ 	.short	0x0003
        /*0052*/ 	.short	0x0018
        /*0054*/ 	.byte	0x00, 0xf4, 0x21, 0x00


	//----- nvinfo : EIATTR_KPARAM_INFO
	.align		4
.L_21:
        /*0058*/ 	.byte	0x04, 0x17
        /*005a*/ 	.short	(.L_23 - .L_22)
.L_22:
        /*005c*/ 	.word	0x00000000
        /*0060*/ 	.short	0x0002
        /*0062*/ 	.short	0x0010
        /*0064*/ 	.byte	0x00, 0xf4, 0x21, 0x00


	//----- nvinfo : EIATTR_KPARAM_INFO
	.align		4
.L_23:
        /*0068*/ 	.byte	0x04, 0x17
        /*006a*/ 	.short	(.L_25 - .L_24)
.L_24:
        /*006c*/ 	.word	0x00000000
        /*0070*/ 	.short	0x0001
        /*0072*/ 	.short	0x0008
        /*0074*/ 	.byte	0x00, 0xf4, 0x21, 0x00


	//----- nvinfo : EIATTR_KPARAM_INFO
	.align		4
.L_25:
        /*0078*/ 	.byte	0x04, 0x17
        /*007a*/ 	.short	(.L_27 - .L_26)
.L_26:
        /*007c*/ 	.word	0x00000000
        /*0080*/ 	.short	0x0000
        /*0082*/ 	.short	0x0000
        /*0084*/ 	.byte	0x00, 0xf4, 0x21, 0x00


	//----- nvinfo : EIATTR_SPARSE_MMA_MASK
	.align		4
.L_27:
        /*0088*/ 	.byte	0x03, 0x50
        /*008a*/ 	.short	0x0000


	//----- nvinfo : EIATTR_MAXREG_COUNT
	.align		4
        /*008c*/ 	.byte	0x03, 0x1b
        /*008e*/ 	.short	0x00ff


	//----- nvinfo : EIATTR_EXIT_INSTR_OFFSETS
	.align		4
        /*0090*/ 	.byte	0x04, 0x1c
        /*0092*/ 	.short	(.L_29 - .L_28)


	//   ....[0]....
.L_28:
        /*0094*/ 	.word	0x00001110


	//   ....[1]....
        /*0098*/ 	.word	0x00001190


	//----- nvinfo : EIATTR_REQNTID
	.align		4
.L_29:
        /*009c*/ 	.byte	0x04, 0x10
        /*009e*/ 	.short	(.L_31 - .L_30)
.L_30:
        /*00a0*/ 	.word	0x00000100
        /*00a4*/ 	.word	0x00000001
        /*00a8*/ 	.word	0x00000001


	//----- nvinfo : EIATTR_CBANK_PARAM_SIZE
	.align		4
.L_31:
        /*00ac*/ 	.byte	0x03, 0x19
        /*00ae*/ 	.short	0x0038


	//----- nvinfo : EIATTR_PARAM_CBANK
	.align		4
        /*00b0*/ 	.byte	0x04, 0x0a
        /*00b2*/ 	.short	(.L_33 - .L_32)
	.align		4
.L_32:
        /*00b4*/ 	.word	index@(.nv.constant0.triton_poi_fused__native_batch_norm_legit_no_training_relu_11)
        /*00b8*/ 	.short	0x0210
        /*00ba*/ 	.short	0x0038


	//----- nvinfo : EIATTR_SW_WAR
	.align		4
.L_33:
        /*00bc*/ 	.byte	0x04, 0x36
        /*00be*/ 	.short	(.L_35 - .L_34)
.L_34:
        /*00c0*/ 	.word	0x00000008
.L_35:


//--------------------- .nv.callgraph             --------------------------
	.section	.nv.callgraph,"",@"SHT_CUDA_CALLGRAPH"
	.align	4
	.sectionentsize	8
	.align		4
        /*0000*/ 	.word	0x00000000
	.align		4
        /*0004*/ 	.word	0xffffffff
	.align		4
        /*0008*/ 	.word	0x00000000
	.align		4
        /*000c*/ 	.word	0xfffffffe
	.align		4
        /*0010*/ 	.word	0x00000000
	.align		4
        /*0014*/ 	.word	0xfffffffd
	.align		4
        /*0018*/ 	.word	0x00000000
	.align		4
        /*001c*/ 	.word	0xfffffffc


//--------------------- .nv.constant4             --------------------------
	.section	.nv.constant4,"a",@progbits
	.align	8
	.align		8
.nv.constant4:
        /*0000*/ 	.dword	_$_str
	.align		8
        /*0008*/ 	.dword	_$_str_$_2


//--------------------- .text.triton_poi_fused__native_batch_norm_legit_no_training_relu_11 --------------------------
	.section	.text.triton_poi_fused__native_batch_norm_legit_no_training_relu_11,"ax",@progbits
	.sectionflags	@"SHF_BARRIERS=1"
	.align	128
        .global         triton_poi_fused__native_batch_norm_legit_no_training_relu_11
        .type           triton_poi_fused__native_batch_norm_legit_no_training_relu_11,@function
        .size           triton_poi_fused__native_batch_norm_legit_no_training_relu_11,(.L_x_1 - triton_poi_fused__native_batch_norm_legit_no_training_relu_11)
        .other          triton_poi_fused__native_batch_norm_legit_no_training_relu_11,@"STO_CUDA_ENTRY STV_DEFAULT"
triton_poi_fused__native_batch_norm_legit_no_training_relu_11:
.text.triton_poi_fused__native_batch_norm_legit_no_training_relu_11:
[----:B------:R-:W0:Y:S01]  /*0000*/  LDC R1, c[0x0][0x28] ;  /* 0x00000a00ff017b82 */ /* 0x000e220000000800 */
[----:B------:R-:W1:Y:S07]  /*0010*/  S2R R3, SR_CTAID.Y ;  /* 0x0000000000037919 */ /* 0x000e6e0000002600 */
[----:B------:R-:W2:Y:S01]  /*0020*/  LDC.64 R30, c[0x0][0x210] ;  /* 0x00008400ff1e7b82 */ /* 0x000ea20000000a00 */
[----:B------:R-:W-:Y:S02]  /*0030*/  CS2R R8, SRZ ;  /* 0x0000000000087805 */ /* 0x000fe4000001ff00 */
[----:B------:R-:W-:Y:S01]  /*0040*/  CS2R R10, SRZ ;  /* 0x00000000000a7805 */ /* 0x000fe2000001ff00 */
[----:B------:R-:W3:Y:S01]  /*0050*/  S2R R14, SR_TID.X ;  /* 0x00000000000e7919 */ /* 0x000ee20000002100 */
[----:B------:R-:W-:Y:S01]  /*0060*/  ULDC.64 UR6, c[0x0][0x208] ;  /* 0x0000820000067ab9 */ /* 0x000fe20000000a00 */
[----:B------:R-:W4:Y:S02]  /*0070*/  S2R R21, SR_CTAID.X ;  /* 0x0000000000157919 */ /* 0x000f240000002500 */
[----:B------:R-:W5:Y:S01]  /*0080*/  LDC.64 R28, c[0x0][0x218] ;  /* 0x00008600ff1c7b82 */ /* 0x000f620000000a00 */
[----:B-1----:R-:W-:-:S02]  /*0090*/  IMAD.SHL.U32 R3, R3, 0x10, RZ ;  /* 0x0000001003037824 */ /* 0x002fc400078e00ff */
[----:B---3--:R-:W-:Y:S01]  /*00a0*/  IMAD.SHL.U32 R0, R14, 0x4, RZ ;  /* 0x000000040e007824 */ /* 0x008fe200078e00ff */
[----:B------:R-:W-:-:S04]  /*00b0*/  SHF.R.U32.HI R24, RZ, 0x2, R14 ;  /* 0x00000002ff187819 */ /* 0x000fc8000001160e */
[----:B------:R-:W-:Y:S02]  /*00c0*/  LOP3.LUT R4, R3, 0xc, R0, 0xf8, !PT ;  /* 0x0000000c03047812 */ /* 0x000fe400078ef800 */
[----:B------:R-:W-:Y:S02]  /*00d0*/  SGXT.U32 R24, R24, 0x6 ;  /* 0x000000061818781a */ /* 0x000fe40000000000 */
[----:B------:R-:W-:Y:S02]  /*00e0*/  SHF.R.S32.HI R5, RZ, 0x1f, R4 ;  /* 0x0000001fff057819 */ /* 0x000fe40000011404 */
[----:B----4-:R-:W-:Y:S02]  /*00f0*/  PRMT R23, R24, 0x6540, R21 ;  /* 0x0000654018177816 */ /* 0x010fe40000000015 */
[----:B------:R-:W-:Y:S02]  /*0100*/  LEA.HI R5, R5, R4, RZ, 0x6 ;  /* 0x0000000405057211 */ /* 0x000fe400078f30ff */
[----:B------:R-:W-:-:S02]  /*0110*/  ISETP.GE.AND P0, PT, R4, 0x100, PT ;  /* 0x000001000400780c */ /* 0x000fc40003f06270 */
[C---:B------:R-:W-:Y:S01]  /*0120*/  LOP3.LUT R7, R5.reuse, 0xffffffc0, RZ, 0xc0, !PT ;  /* 0xffffffc005077812 */ /* 0x040fe200078ec0ff */
[----:B------:R-:W-:-:S04]  /*0130*/  IMAD.SHL.U32 R5, R5, 0x1000, RZ ;  /* 0x0000100005057824 */ /* 0x000fc800078e00ff */
[----:B------:R-:W-:Y:S01]  /*0140*/  IMAD.IADD R2, R4, 0x1, -R7 ;  /* 0x0000000104027824 */ /* 0x000fe200078e0a07 */
[----:B------:R-:W-:-:S05]  /*0150*/  LOP3.LUT R5, R5, 0xfffc0000, RZ, 0xc0, !PT ;  /* 0xfffc000005057812 */ /* 0x000fca00078ec0ff */
[----:B------:R-:W-:Y:S01]  /*0160*/  IMAD.IADD R6, R2, 0x1, R5 ;  /* 0x0000000102067824 */ /* 0x000fe200078e0205 */
[----:B------:R-:W-:Y:S02]  /*0170*/  SHF.R.U32.HI R20, RZ, 0x6, R14 ;  /* 0x00000006ff147819 */ /* 0x000fe4000001160e */
[----:B------:R-:W-:Y:S01]  /*0180*/  CS2R R4, SRZ ;  /* 0x0000000000047805 */ /* 0x000fe2000001ff00 */
[----:B------:R-:W-:Y:S01]  /*0190*/  IMAD R23, R23, 0x40, R6 ;  /* 0x0000004017177824 */ /* 0x000fe200078e0206 */
[----:B------:R-:W-:-:S03]  /*01a0*/  CS2R R6, SRZ ;  /* 0x0000000000067805 */ /* 0x000fc6000001ff00 */
[C---:B------:R-:W-:Y:S02]  /*01b0*/  VIADD R17, R23.reuse, 0x1000 ;  /* 0x0000100017117836 */ /* 0x040fe40000000000 */
[C---:B------:R-:W-:Y:S01]  /*01c0*/  VIADD R25, R23.reuse, 0x2000 ;  /* 0x0000200017197836 */ /* 0x040fe20000000000 */
[----:B------:R-:W-:Y:S01]  /*01d0*/  CS2R R12, SRZ ;  /* 0x00000000000c7805 */ /* 0x000fe2000001ff00 */
[C-C-:B--2---:R-:W-:Y:S01]  /*01e0*/  IMAD.WIDE R18, R23.reuse, 0x4, R30.reuse ;  /* 0x0000000417127825 */ /* 0x144fe200078e021e */
[----:B------:R-:W-:Y:S02]  /*01f0*/  CS2R R14, SRZ ;  /* 0x00000000000e7805 */ /* 0x000fe4000001ff00 */
[----:B------:R-:W-:Y:S01]  /*0200*/  SGXT.U32 R20, R20, 0x2 ;  /* 0x000000021414781a */ /* 0x000fe20000000000 */
[----:B------:R-:W-:Y:S01]  /*0210*/  VIADD R27, R23, 0x3000 ;  /* 0x00003000171b7836 */ /* 0x000fe20000000000 */
[----:B------:R-:W-:Y:S01]  /*0220*/  LOP3.LUT R0, R0, 0xfc, RZ, 0xc0, !PT ;  /* 0x000000fc00007812 */ /* 0x000fe200078ec0ff */
[--C-:B------:R-:W-:Y:S01]  /*0230*/  IMAD.WIDE R16, R17, 0x4, R30.reuse ;  /* 0x0000000411107825 */ /* 0x100fe200078e021e */
[----:B------:R1:W2:Y:S03]  /*0240*/  @!P0 LDG.E.EL.128 R4, desc[UR6][R18.64] ;  /* 0x0000000612048981 */ /* 0x0002a6000c2e1d00 */
[----:B------:R-:W-:Y:S01]  /*0250*/  IMAD.WIDE R22, R25, 0x4, R30 ;  /* 0x0000000419167825 */ /* 0x000fe200078e021e */
[----:B------:R3:W4:Y:S01]  /*0260*/  @!P0 LDG.E.EL.128 R8, desc[UR6][R16.64] ;  /* 0x0000000610088981 */ /* 0x000722000c2e1d00 */
[----:B------:R-:W-:-:S02]  /*0270*/  LOP3.LUT R3, R20, R3, RZ, 0xfc, !PT ;  /* 0x0000000314037212 */ /* 0x000fc400078efcff */
[----:B------:R-:W-:Y:S01]  /*0280*/  PRMT R0, R0, 0x6540, R21 ;  /* 0x0000654000007816 */ /* 0x000fe20000000015 */
[----:B------:R5:W2:Y:S01]  /*0290*/  @!P0 LDG.E.EL.128 R12, desc[UR6][R22.64] ;  /* 0x00000006160c8981 */ /* 0x000aa2000c2e1d00 */
[----:B------:R-:W-:Y:S02]  /*02a0*/  CS2R R20, SRZ ;  /* 0x0000000000147805 */ /* 0x000fe4000001ff00 */
[----:B-1----:R-:W-:Y:S01]  /*02b0*/  CS2R R18, SRZ ;  /* 0x0000000000127805 */ /* 0x002fe2000001ff00 */
[----:B------:R-:W-:Y:S02]  /*02c0*/  IMAD.WIDE R30, R27, 0x4, R30 ;  /* 0x000000041b1e7825 */ /* 0x000fe400078e021e */
[----:B------:R-:W1:Y:S01]  /*02d0*/  LDC.64 R26, c[0x0][0x220] ;  /* 0x00008800ff1a7b82 */ /* 0x000e620000000a00 */
[----:B---3--:R-:W-:Y:S01]  /*02e0*/  CS2R R16, SRZ ;  /* 0x0000000000107805 */ /* 0x008fe2000001ff00 */
[----:B-----5:R-:W-:Y:S01]  /*02f0*/  IMAD.WIDE R28, R2, 0x4, R28 ;  /* 0x00000004021c7825 */ /* 0x020fe200078e021c */
[----:B0-----:R-:W-:-:S04]  /*0300*/  CS2R R22, SRZ ;  /* 0x0000000000167805 */ /* 0x001fc8000001ff00 */
[----:B------:R-:W3:Y:S04]  /*0310*/  @!P0 LDG.E.EL.128 R16, desc[UR6][R30.64] ;  /* 0x000000061e108981 */ /* 0x000ee8000c2e1d00 */
[----:B------:R-:W2:Y:S01]  /*0320*/  @!P0 LDG.E.EL.128 R20, desc[UR6][R28.64] ;  /* 0x000000061c148981 */ /* 0x000ea2000c2e1d00 */
[----:B-1----:R-:W-:-:S04]  /*0330*/  IMAD.WIDE R26, R2, 0x4, R26 ;  /* 0x00000004021a7825 */ /* 0x002fc800078e021a */
[C---:B--2---:R-:W-:Y:S01]  /*0340*/  FADD R4, -R20.reuse, R4 ;  /* 0x0000000414047221 */ /* 0x044fe20000000100 */
[C---:B----4-:R-:W-:Y:S01]  /*0350*/  FADD R25, -R20.reuse, R8 ;  /* 0x0000000814197221 */ /* 0x050fe20000000100 */
[C---:B------:R-:W-:Y:S01]  /*0360*/  FADD R12, -R20.reuse, R12 ;  /* 0x0000000c140c7221 */ /* 0x040fe20000000100 */
[----:B---3--:R-:W-:Y:S01]  /*0370*/  FADD R16, -R20, R16 ;  /* 0x0000001014107221 */ /* 0x008fe20000000100 */
[C---:B------:R-:W-:Y:S01]  /*0380*/  FADD R5, -R21.reuse, R5 ;  /* 0x0000000515057221 */ /* 0x040fe20000000100 */
[C---:B------:R-:W-:Y:S01]  /*0390*/  FADD R20, -R21.reuse, R9 ;  /* 0x0000000915147221 */ /* 0x040fe20000000100 */
[C---:B------:R-:W-:Y:S01]  /*03a0*/  FADD R13, -R21.reuse, R13 ;  /* 0x0000000d150d7221 */ /* 0x040fe20000000100 */
[----:B------:R-:W-:Y:S01]  /*03b0*/  FADD R17, -R21, R17 ;  /* 0x0000001115117221 */ /* 0x000fe20000000100 */
[C---:B------:R-:W-:Y:S01]  /*03c0*/  FADD R6, -R22.reuse, R6 ;  /* 0x0000000616067221 */ /* 0x040fe20000000100 */
[C---:B------:R-:W-:Y:S01]  /*03d0*/  FADD R21, -R22.reuse, R10 ;  /* 0x0000000a16157221 */ /* 0x040fe20000000100 */
[C---:B------:R-:W-:Y:S01]  /*03e0*/  FADD R14, -R22.reuse, R14 ;  /* 0x0000000e160e7221 */ /* 0x040fe20000000100 */
[----:B------:R-:W-:Y:S01]  /*03f0*/  FADD R18, -R22, R18 ;  /* 0x0000001216127221 */ /* 0x000fe20000000100 */
[----:B------:R-:W-:Y:S01]  /*0400*/  FADD R22, -R23, R11 ;  /* 0x0000000b17167221 */ /* 0x000fe20000000100 */
[----:B------:R-:W-:-:S02]  /*0410*/  CS2R R8, SRZ ;  /* 0x0000000000087805 */ /* 0x000fc4000001ff00 */
[----:B------:R-:W-:-:S06]  /*0420*/  CS2R R10, SRZ ;  /* 0x00000000000a7805 */ /* 0x000fcc000001ff00 */
[----:B------:R-:W2:Y:S01]  /*0430*/  @!P0 LDG.E.EL.128 R8, desc[UR6][R26.64] ;  /* 0x000000061a088981 */ /* 0x000ea2000c2e1d00 */
[C---:B------:R-:W-:Y:S01]  /*0440*/  FADD R7, -R23.reuse, R7 ;  /* 0x0000000717077221 */ /* 0x040fe20000000100 */
[C---:B------:R-:W-:Y:S01]  /*0450*/  FADD R29, -R23.reuse, R15 ;  /* 0x0000000f171d7221 */ /* 0x040fe20000000100 */
[----:B------:R-:W-:Y:S01]  /*0460*/  FADD R19, -R23, R19 ;  /* 0x0000001317137221 */ /* 0x000fe20000000100 */
[----:B--2---:R-:W-:Y:S01]  /*0470*/  FADD R8, R8, 9.9999997473787516356e-06 ;  /* 0x3727c5ac08087421 */ /* 0x004fe20000000000 */
[----:B------:R-:W-:-:S03]  /*0480*/  FADD R23, R9, 9.9999997473787516356e-06 ;  /* 0x3727c5ac09177421 */ /* 0x000fc60000000000 */
[----:B------:R-:W0:Y:S01]  /*0490*/  MUFU.SQRT R15, R8 ;  /* 0x00000008000f7308 */ /* 0x000e220000002000 */
[----:B------:R-:W-:-:S07]  /*04a0*/  FADD R11, R11, 9.9999997473787516356e-06 ;  /* 0x3727c5ac0b0b7421 */ /* 0x000fce0000000000 */
[----:B------:R-:W1:Y:S01]  /*04b0*/  MUFU.SQRT R23, R23 ;  /* 0x0000001700177308 */ /* 0x000e620000002000 */
[----:B------:R-:W-:Y:S01]  /*04c0*/  FADD R10, R10, 9.9999997473787516356e-06 ;  /* 0x3727c5ac0a0a7421 */ /* 0x000fe20000000000 */
[----:B0-----:R-:W-:-:S06]  /*04d0*/  FSETP.GT.AND P6, PT, R15, 8.50705917302346158658e+37, PT ;  /* 0x7e8000000f00780b */ /* 0x001fcc0003fc4000 */
[----:B------:R-:W0:Y:S01]  /*04e0*/  MUFU.SQRT R11, R11 ;  /* 0x0000000b000b7308 */ /* 0x000e220000002000 */
[----:B------:R-:W-:Y:S01]  /*04f0*/  FSETP.GEU.AND P1, PT, R15, 1.175494350822287508e-38, PT ;  /* 0x008000000f00780b */ /* 0x000fe20003f2e000 */
[----:B------:R-:W-:-:S06]  /*0500*/  IMAD.MOV.U32 R8, RZ, RZ, 0x3e800000 ;  /* 0x3e800000ff087424 */ /* 0x000fcc00078e00ff */
[----:B------:R-:W2:Y:S01]  /*0510*/  MUFU.SQRT R9, R10 ;  /* 0x0000000a00097308 */ /* 0x000ea20000002000 */
[C---:B-1----:R-:W-:Y:S02]  /*0520*/  FSETP.GT.AND P2, PT, R23.reuse, 8.50705917302346158658e+37, PT ;  /* 0x7e8000001700780b */ /* 0x042fe40003f44000 */
[----:B------:R-:W-:Y:S01]  /*0530*/  FSETP.GEU.AND P3, PT, R23, 1.175494350822287508e-38, PT ;  /* 0x008000001700780b */ /* 0x000fe20003f6e000 */
[----:B------:R-:W-:Y:S01]  /*0540*/  @P6 FMUL R15, R15, 0.25 ;  /* 0x3e8000000f0f6820 */ /* 0x000fe20000400000 */
[----:B------:R-:W-:Y:S02]  /*0550*/  FSEL R27, R8, 1, P6 ;  /* 0x3f800000081b7808 */ /* 0x000fe40003000000 */
[----:B0-----:R-:W-:Y:S01]  /*0560*/  FSETP.GT.AND P6, PT, R11, 8.50705917302346158658e+37, PT ;  /* 0x7e8000000b00780b */ /* 0x001fe20003fc4000 */
[----:B------:R-:W-:Y:S02]  /*0570*/  @!P1 FMUL R15, R15, 16777216 ;  /* 0x4b8000000f0f9820 */ /* 0x000fe40000400000 */
[----:B------:R-:W-:Y:S01]  /*0580*/  @!P1 FMUL R27, R27, 16777216 ;  /* 0x4b8000001b1b9820 */ /* 0x000fe20000400000 */
[----:B------:R-:W-:-:S03]  /*0590*/  FSETP.GEU.AND P1, PT, R11, 1.175494350822287508e-38, PT ;  /* 0x008000000b00780b */ /* 0x000fc60003f2e000 */
[----:B------:R-:W-:Y:S01]  /*05a0*/  @P2 FMUL R23, R23, 0.25 ;  /* 0x3e80000017172820 */ /* 0x000fe20000400000 */
[C---:B--2---:R-:W-:Y:S01]  /*05b0*/  FSETP.GT.AND P4, PT, R9.reuse, 8.50705917302346158658e+37, PT ;  /* 0x7e8000000900780b */ /* 0x044fe20003f84000 */
[----:B------:R-:W0:Y:S01]  /*05c0*/  MUFU.RCP R28, R15 ;  /* 0x0000000f001c7308 */ /* 0x000e220000001000 */
[----:B------:R-:W-:Y:S01]  /*05d0*/  FSETP.GEU.AND P5, PT, R9, 1.175494350822287508e-38, PT ;  /* 0x008000000900780b */ /* 0x000fe20003fae000 */
[----:B------:R-:W-:Y:S02]  /*05e0*/  @!P3 FMUL R23, R23, 16777216 ;  /* 0x4b8000001717b820 */ /* 0x000fe40000400000 */
[----:B------:R-:W-:-:S04]  /*05f0*/  @P6 FMUL R11, R11, 0.25 ;  /* 0x3e8000000b0b6820 */ /* 0x000fc80000400000 */
[----:B------:R-:W1:Y:S01]  /*0600*/  MUFU.RCP R23, R23 ;  /* 0x0000001700177308 */ /* 0x000e620000001000 */
[----:B------:R-:W-:-:S03]  /*0610*/  @!P1 FMUL R11, R11, 16777216 ;  /* 0x4b8000000b0b9820 */ /* 0x000fc60000400000 */
[----:B------:R-:W-:Y:S01]  /*0620*/  @P4 FMUL R9, R9, 0.25 ;  /* 0x3e80000009094820 */ /* 0x000fe20000400000 */
[----:B------:R-:W-:-:S03]  /*0630*/  FSEL R10, R8, 1, P2 ;  /* 0x3f800000080a7808 */ /* 0x000fc60001000000 */
[----:B------:R-:W-:Y:S01]  /*0640*/  @!P5 FMUL R9, R9, 16777216 ;  /* 0x4b8000000909d820 */ /* 0x000fe20000400000 */
[----:B0-----:R-:W-:Y:S01]  /*0650*/  FMUL R28, R28, R27 ;  /* 0x0000001b1c1c7220 */ /* 0x001fe20000400000 */
[----:B------:R-:W-:Y:S01]  /*0660*/  @!P3 FMUL R10, R10, 16777216 ;  /* 0x4b8000000a0ab820 */ /* 0x000fe20000400000 */
[----:B------:R-:W0:Y:S01]  /*0670*/  LDC.64 R26, c[0x0][0x228] ;  /* 0x00008a00ff1a7b82 */ /* 0x000e220000000a00 */
[----:B------:R-:W2:Y:S02]  /*0680*/  MUFU.RCP R11, R11 ;  /* 0x0000000b000b7308 */ /* 0x000ea40000001000 */
[----:B-1----:R-:W-:Y:S01]  /*0690*/  FMUL R15, R23, R10 ;  /* 0x0000000a170f7220 */ /* 0x002fe20000400000 */
[----:B------:R-:W-:-:S05]  /*06a0*/  FSEL R10, R8, 1, P4 ;  /* 0x3f800000080a7808 */ /* 0x000fca0002000000 */
[----:B------:R-:W1:Y:S01]  /*06b0*/  MUFU.RCP R9, R9 ;  /* 0x0000000900097308 */ /* 0x000e620000001000 */
[----:B------:R-:W-:Y:S01]  /*06c0*/  FSEL R8, R8, 1, P6 ;  /* 0x3f80000008087808 */ /* 0x000fe20003000000 */
[----:B------:R-:W-:-:S04]  /*06d0*/  @!P5 FMUL R10, R10, 16777216 ;  /* 0x4b8000000a0ad820 */ /* 0x000fc80000400000 */
[----:B------:R-:W-:-:S04]  /*06e0*/  @!P1 FMUL R8, R8, 16777216 ;  /* 0x4b80000008089820 */ /* 0x000fc80000400000 */
[----:B--2---:R-:W-:Y:S01]  /*06f0*/  FMUL R30, R11, R8 ;  /* 0x000000080b1e7220 */ /* 0x004fe20000400000 */
[C---:B------:R-:W-:Y:S01]  /*0700*/  FMUL R16, R28.reuse, R16 ;  /* 0x000000101c107220 */ /* 0x040fe20000400000 */
[----:B------:R-:W-:Y:S01]  /*0710*/  FMUL R25, R28, R25 ;  /* 0x000000191c197220 */ /* 0x000fe20000400000 */
[----:B-1----:R-:W-:Y:S01]  /*0720*/  FMUL R23, R9, R10 ;  /* 0x0000000a09177220 */ /* 0x002fe20000400000 */
[C---:B------:R-:W-:Y:S01]  /*0730*/  FMUL R9, R30.reuse, R19 ;  /* 0x000000131e097220 */ /* 0x040fe20000400000 */
[C---:B------:R-:W-:Y:S01]  /*0740*/  FMUL R10, R30.reuse, R29 ;  /* 0x0000001d1e0a7220 */ /* 0x040fe20000400000 */
[C---:B------:R-:W-:Y:S01]  /*0750*/  FMUL R8, R30.reuse, R22 ;  /* 0x000000161e087220 */ /* 0x040fe20000400000 */
[----:B------:R-:W-:Y:S01]  /*0760*/  FMUL R11, R30, R7 ;  /* 0x000000071e0b7220 */ /* 0x000fe20000400000 */
[C---:B------:R-:W-:Y:S01]  /*0770*/  FMUL R30, R28.reuse, R12 ;  /* 0x0000000c1c1e7220 */ /* 0x040fe20000400000 */
[----:B------:R-:W-:Y:S01]  /*0780*/  FMUL R22, R23, R6 ;  /* 0x0000000617167220 */ /* 0x000fe20000400000 */
[----:B------:R-:W-:Y:S01]  /*0790*/  FMUL R29, R15, R5 ;  /* 0x000000050f1d7220 */ /* 0x000fe20000400000 */
[----:B------:R-:W-:Y:S01]  /*07a0*/  FMUL R28, R28, R4 ;  /* 0x000000041c1c7220 */ /* 0x000fe20000400000 */
[----:B------:R-:W-:-:S02]  /*07b0*/  CS2R R4, SRZ ;  /* 0x0000000000047805 */ /* 0x000fc4000001ff00 */
[----:B------:R-:W-:Y:S01]  /*07c0*/  CS2R R6, SRZ ;  /* 0x0000000000067805 */ /* 0x000fe2000001ff00 */
[----:B0-----:R-:W-:-:S05]  /*07d0*/  IMAD.WIDE R26, R2, 0x4, R26 ;  /* 0x00000004021a7825 */ /* 0x001fca00078e021a */
[----:B------:R0:W2:Y:S02]  /*07e0*/  @!P0 LDG.E.EL.128 R4, desc[UR6][R26.64] ;  /* 0x000000061a048981 */ /* 0x0000a4000c2e1d00 */
[----:B0-----:R-:W0:Y:S01]  /*07f0*/  LDC.64 R26, c[0x0][0x230] ;  /* 0x00008c00ff1a7b82 */ /* 0x001e220000000a00 */
[C---:B------:R-:W-:Y:S01]  /*0800*/  FMUL R18, R23.reuse, R18 ;  /* 0x0000001217127220 */ /* 0x040fe20000400000 */
[C---:B------:R-:W-:Y:S01]  /*0810*/  FMUL R19, R23.reuse, R14 ;  /* 0x0000000e17137220 */ /* 0x040fe20000400000 */
[----:B------:R-:W-:Y:S01]  /*0820*/  FMUL R21, R23, R21 ;  /* 0x0000001517157220 */ /* 0x000fe20000400000 */
[C---:B------:R-:W-:Y:S01]  /*0830*/  FMUL R17, R15.reuse, R17 ;  /* 0x000000110f117220 */ /* 0x040fe20000400000 */
[C---:B------:R-:W-:Y:S01]  /*0840*/  FMUL R23, R15.reuse, R13 ;  /* 0x0000000d0f177220 */ /* 0x040fe20000400000 */
[----:B------:R-:W-:Y:S01]  /*0850*/  FMUL R20, R15, R20 ;  /* 0x000000140f147220 */ /* 0x000fe20000400000 */
[----:B------:R-:W-:Y:S02]  /*0860*/  CS2R R12, SRZ ;  /* 0x00000000000c7805 */ /* 0x000fe4000001ff00 */
[----:B------:R-:W-:Y:S01]  /*0870*/  CS2R R14, SRZ ;  /* 0x00000000000e7805 */ /* 0x000fe2000001ff00 */
[----:B0-----:R-:W-:-:S05]  /*0880*/  IMAD.WIDE R26, R2, 0x4, R26 ;  /* 0x00000004021a7825 */ /* 0x001fca00078e021a */
[----:B------:R-:W2:Y:S01]  /*0890*/  @!P0 LDG.E.EL.128 R12, desc[UR6][R26.64] ;  /* 0x000000061a0c8981 */ /* 0x000ea2000c2e1d00 */
[----:B------:R-:W0:Y:S01]  /*08a0*/  S2R R2, SR_TID.X ;  /* 0x0000000000027919 */ /* 0x000e220000002100 */
[----:B------:R-:W1:Y:S01]  /*08b0*/  S2UR UR5, SR_CgaCtaId ;  /* 0x00000000000579c3 */ /* 0x000e620000008800 */
[----:B------:R-:W-:Y:S02]  /*08c0*/  UMOV UR4, 0x400 ;  /* 0x0000040000047882 */ /* 0x000fe40000000000 */
[----:B-1----:R-:W-:Y:S01]  /*08d0*/  UPRMT UR4, UR5, 0x654, UR4 ;  /* 0x0000065405047896 */ /* 0x002fe20008000004 */
[-CC-:B--2---:R-:W-:Y:S01]  /*08e0*/  FFMA R29, R29, R5.reuse, R13.reuse ;  /* 0x000000051d1d7223 */ /* 0x184fe2000000000d */
[-CC-:B------:R-:W-:Y:S01]  /*08f0*/  FFMA R20, R20, R5.reuse, R13.reuse ;  /* 0x0000000514147223 */ /* 0x180fe2000000000d */
[-CC-:B------:R-:W-:Y:S01]  /*0900*/  FFMA R23, R23, R5.reuse, R13.reuse ;  /* 0x0000000517177223 */ /* 0x180fe2000000000d */
[----:B------:R-:W-:Y:S01]  /*0910*/  FFMA R17, R17, R5, R13 ;  /* 0x0000000511117223 */ /* 0x000fe2000000000d */
[----:B0-----:R-:W-:-:S02]  /*0920*/  IMAD.SHL.U32 R5, R2, 0x400, RZ ;  /* 0x0000040002057824 */ /* 0x001fc400078e00ff */
[-CC-:B------:R-:W-:Y:S01]  /*0930*/  FFMA R11, R11, R7.reuse, R15.reuse ;  /* 0x000000070b0b7223 */ /* 0x180fe2000000000f */
[-CC-:B------:R-:W-:Y:S02]  /*0940*/  FFMA R28, R28, R4.reuse, R12.reuse ;  /* 0x000000041c1c7223 */ /* 0x180fe4000000000c */
[----:B------:R-:W-:Y:S01]  /*0950*/  LOP3.LUT R5, R5, 0xc00, RZ, 0xc0, !PT ;  /* 0x00000c0005057812 */ /* 0x000fe200078ec0ff */
[-CC-:B------:R-:W-:Y:S01]  /*0960*/  FFMA R25, R25, R4.reuse, R12.reuse ;  /* 0x0000000419197223 */ /* 0x180fe2000000000c */
[-CC-:B------:R-:W-:Y:S01]  /*0970*/  FFMA R30, R30, R4.reuse, R12.reuse ;  /* 0x000000041e1e7223 */ /* 0x180fe2000000000c */
[----:B------:R-:W-:Y:S01]  /*0980*/  FFMA R16, R16, R4, R12 ;  /* 0x0000000410107223 */ /* 0x000fe2000000000c */
[----:B------:R-:W-:Y:S01]  /*0990*/  LOP3.LUT R12, R5, 0x300, RZ, 0xfc, !PT ;  /* 0x00000300050c7812 */ /* 0x000fe200078efcff */
[-CC-:B------:R-:W-:Y:S01]  /*09a0*/  FFMA R22, R22, R6.reuse, R14.reuse ;  /* 0x0000000616167223 */ /* 0x180fe2000000000e */
[-CC-:B------:R-:W-:Y:S01]  /*09b0*/  FFMA R21, R21, R6.reuse, R14.reuse ;  /* 0x0000000615157223 */ /* 0x180fe2000000000e */
[-CC-:B------:R-:W-:Y:S01]  /*09c0*/  FFMA R19, R19, R6.reuse, R14.reuse ;  /* 0x0000000613137223 */ /* 0x180fe2000000000e */
[----:B------:R-:W-:Y:S01]  /*09d0*/  FFMA R18, R18, R6, R14 ;  /* 0x0000000612127223 */ /* 0x000fe2000000000e */
[C---:B------:R-:W-:Y:S01]  /*09e0*/  LOP3.LUT R24, R5.reuse, R24, RZ, 0xfc, !PT ;  /* 0x0000001805187212 */ /* 0x040fe200078efcff */
[-CC-:B------:R-:W-:Y:S01]  /*09f0*/  FFMA R8, R8, R7.reuse, R15.reuse ;  /* 0x0000000708087223 */ /* 0x180fe2000000000f */
[C---:B------:R-:W-:Y:S01]  /*0a00*/  LOP3.LUT R4, R5.reuse, 0x100, RZ, 0xfc, !PT ;  /* 0x0000010005047812 */ /* 0x040fe200078efcff */
[-CC-:B------:R-:W-:Y:S01]  /*0a10*/  FFMA R10, R10, R7.reuse, R15.reuse ;  /* 0x000000070a0a7223 */ /* 0x180fe2000000000f */
[----:B------:R-:W-:Y:S01]  /*0a20*/  LOP3.LUT R6, R5, 0x200, RZ, 0xfc, !PT ;  /* 0x0000020005067812 */ /* 0x000fe200078efcff */
[----:B------:R-:W-:Y:S01]  /*0a30*/  FFMA R9, R9, R7, R15 ;  /* 0x0000000709097223 */ /* 0x000fe2000000000f */
[----:B------:R-:W-:-:S02]  /*0a40*/  FSETP.GEU.AND P0, PT, R11, RZ, PT ;  /* 0x000000ff0b00720b */ /* 0x000fc40003f0e000 */
[----:B------:R-:W-:Y:S02]  /*0a50*/  LEA.HI R5, R5, UR4, RZ, 0x1a ;  /* 0x0000000405057c11 */ /* 0x000fe4000f8fd0ff */
[----:B------:R-:W-:Y:S02]  /*0a60*/  LEA.HI R15, R12, UR4, RZ, 0x1a ;  /* 0x000000040c0f7c11 */ /* 0x000fe4000f8fd0ff */
[----:B------:R-:W-:Y:S02]  /*0a70*/  FSETP.GEU.AND P1, PT, R22, RZ, PT ;  /* 0x000000ff1600720b */ /* 0x000fe40003f2e000 */
[----:B------:R-:W-:Y:S02]  /*0a80*/  FSEL R14, R11, RZ, P0 ;  /* 0x000000ff0b0e7208 */ /* 0x000fe40000000000 */
[----:B------:R-:W-:Y:S01]  /*0a90*/  LEA.HI R13, R6, UR4, RZ, 0x1a ;  /* 0x00000004060d7c11 */ /* 0x000fe2000f8fd0ff */
[C---:B------:R-:W-:Y:S01]  /*0aa0*/  IMAD R6, R24.reuse, 0x4, R5 ;  /* 0x0000000418067824 */ /* 0x040fe200078e0205 */
[----:B------:R-:W-:Y:S01]  /*0ab0*/  FSETP.GEU.AND P0, PT, R25, RZ, PT ;  /* 0x000000ff1900720b */ /* 0x000fe20003f0e000 */
[----:B------:R-:W-:Y:S01]  /*0ac0*/  IMAD R5, R24, 0x4, R15 ;  /* 0x0000000418057824 */ /* 0x000fe200078e020f */
[----:B------:R-:W-:-:S02]  /*0ad0*/  LEA.HI R7, R4, UR4, RZ, 0x1a ;  /* 0x0000000404077c11 */ /* 0x000fc4000f8fd0ff */
[----:B------:R-:W-:Y:S02]  /*0ae0*/  FSETP.GEU.AND P3, PT, R28, RZ, PT ;  /* 0x000000ff1c00720b */ /* 0x000fe40003f6e000 */
[----:B------:R-:W-:Y:S02]  /*0af0*/  FSETP.GEU.AND P2, PT, R29, RZ, PT ;  /* 0x000000ff1d00720b */ /* 0x000fe40003f4e000 */
[----:B------:R-:W-:Y:S02]  /*0b00*/  FSEL R15, R22, RZ, P1 ;  /* 0x000000ff160f7208 */ /* 0x000fe40000800000 */
[----:B------:R-:W-:Y:S02]  /*0b10*/  FSETP.GEU.AND P1, PT, R8, RZ, PT ;  /* 0x000000ff0800720b */ /* 0x000fe40003f2e000 */
[----:B------:R-:W-:Y:S02]  /*0b20*/  FSEL R25, R25, RZ, P0 ;  /* 0x000000ff19197208 */ /* 0x000fe40000000000 */
[----:B------:R-:W-:-:S02]  /*0b30*/  LEA R4, R24, R13, 0x2 ;  /* 0x0000000d18047211 */ /* 0x000fc400078e10ff */
[----:B------:R-:W-:Y:S01]  /*0b40*/  FSETP.GEU.AND P0, PT, R30, RZ, PT ;  /* 0x000000ff1e00720b */ /* 0x000fe20003f0e000 */
[----:B------:R-:W-:Y:S01]  /*0b50*/  IMAD R7, R24, 0x4, R7 ;  /* 0x0000000418077824 */ /* 0x000fe200078e0207 */
[----:B------:R-:W-:Y:S02]  /*0b60*/  FSEL R13, R28, RZ, P3 ;  /* 0x000000ff1c0d7208 */ /* 0x000fe40001800000 */
[----:B------:R-:W-:Y:S02]  /*0b70*/  FSEL R12, R29, RZ, P2 ;  /* 0x000000ff1d0c7208 */ /* 0x000fe40001000000 */
[----:B------:R-:W-:Y:S02]  /*0b80*/  FSETP.GEU.AND P3, PT, R20, RZ, PT ;  /* 0x000000ff1400720b */ /* 0x000fe40003f6e000 */
[----:B------:R-:W-:Y:S02]  /*0b90*/  FSETP.GEU.AND P2, PT, R21, RZ, PT ;  /* 0x000000ff1500720b */ /* 0x000fe40003f4e000 */
[----:B------:R-:W-:-:S02]  /*0ba0*/  FSEL R8, R8, RZ, P1 ;  /* 0x000000ff08087208 */ /* 0x000fc40000800000 */
[----:B------:R-:W-:Y:S02]  /*0bb0*/  FSEL R11, R30, RZ, P0 ;  /* 0x000000ff1e0b7208 */ /* 0x000fe40000000000 */
[----:B------:R-:W-:Y:S01]  /*0bc0*/  FSETP.GEU.AND P1, PT, R23, RZ, PT ;  /* 0x000000ff1700720b */ /* 0x000fe20003f2e000 */
[----:B------:R-:W-:Y:S01]  /*0bd0*/  STS [R6], R13 ;  /* 0x0000000d06007388 */ /* 0x000fe20000000800 */
[----:B------:R-:W-:Y:S02]  /*0be0*/  FSETP.GEU.AND P0, PT, R19, RZ, PT ;  /* 0x000000ff1300720b */ /* 0x000fe40003f0e000 */
[----:B------:R-:W-:Y:S01]  /*0bf0*/  FSEL R20, R20, RZ, P3 ;  /* 0x000000ff14147208 */ /* 0x000fe20001800000 */
[----:B------:R0:W-:Y:S01]  /*0c00*/  STS [R7+0x400], R12 ;  /* 0x0004000c07007388 */ /* 0x0001e20000000800 */
[----:B------:R-:W-:Y:S02]  /*0c10*/  FSEL R21, R21, RZ, P2 ;  /* 0x000000ff15157208 */ /* 0x000fe40001000000 */
[----:B------:R-:W-:Y:S01]  /*0c20*/  FSETP.GEU.AND P2, PT, R10, RZ, PT ;  /* 0x000000ff0a00720b */ /* 0x000fe20003f4e000 */
[----:B------:R1:W-:Y:S01]  /*0c30*/  STS [R4+0x800], R15 ;  /* 0x0008000f04007388 */ /* 0x0003e20000000800 */
[----:B------:R-:W-:-:S02]  /*0c40*/  FSEL R19, R19, RZ, P0 ;  /* 0x000000ff13137208 */ /* 0x000fc40000000000 */
[----:B------:R-:W-:Y:S01]  /*0c50*/  FSETP.GEU.AND P0, PT, R17, RZ, PT ;  /* 0x000000ff1100720b */ /* 0x000fe20003f0e000 */
[----:B------:R-:W-:Y:S01]  /*0c60*/  STS [R5+0xc00], R14 ;  /* 0x000c000e05007388 */ /* 0x000fe20000000800 */
[----:B0-----:R-:W-:Y:S02]  /*0c70*/  FSEL R12, R23, RZ, P1 ;  /* 0x000000ff170c7208 */ /* 0x001fe40000800000 */
[----:B------:R-:W-:Y:S01]  /*0c80*/  FSETP.GEU.AND P1, PT, R16, RZ, PT ;  /* 0x000000ff1000720b */ /* 0x000fe20003f2e000 */
[----:B------:R-:W-:Y:S01]  /*0c90*/  STS [R6+0x100], R25 ;  /* 0x0001001906007388 */ /* 0x000fe20000000800 */
[----:B------:R-:W-:-:S03]  /*0ca0*/  FSEL R10, R10, RZ, P2 ;  /* 0x000000ff0a0a7208 */ /* 0x000fc60001000000 */
[----:B------:R-:W-:Y:S01]  /*0cb0*/  STS [R7+0x500], R20 ;  /* 0x0005001407007388 */ /* 0x000fe20000000800 */
[----:B------:R-:W-:-:S03]  /*0cc0*/  FSEL R13, R16, RZ, P1 ;  /* 0x000000ff100d7208 */ /* 0x000fc60000800000 */
[----:B------:R-:W-:Y:S01]  /*0cd0*/  STS [R4+0x900], R21 ;  /* 0x0009001504007388 */ /* 0x000fe20000000800 */
[----:B------:R-:W-:-:S03]  /*0ce0*/  FSETP.GEU.AND P1, PT, R18, RZ, PT ;  /* 0x000000ff1200720b */ /* 0x000fc60003f2e000 */
[----:B------:R0:W-:Y:S04]  /*0cf0*/  STS [R5+0xd00], R8 ;  /* 0x000d000805007388 */ /* 0x0001e80000000800 */
[----:B------:R2:W-:Y:S01]  /*0d00*/  STS [R6+0x200], R11 ;  /* 0x0002000b06007388 */ /* 0x0005e20000000800 */
[----:B-1----:R-:W-:-:S03]  /*0d10*/  IMAD.SHL.U32 R15, R2, 0x4, RZ ;  /* 0x00000004020f7824 */ /* 0x002fc600078e00ff */
[----:B------:R-:W-:Y:S01]  /*0d20*/  STS [R7+0x600], R12 ;  /* 0x0006000c07007388 */ /* 0x000fe20000000800 */
[----:B0-----:R-:W-:Y:S02]  /*0d30*/  FSEL R8, R17, RZ, P0 ;  /* 0x000000ff11087208 */ /* 0x001fe40000000000 */
[----:B------:R-:W-:Y:S01]  /*0d40*/  FSETP.GEU.AND P0, PT, R9, RZ, PT ;  /* 0x000000ff0900720b */ /* 0x000fe20003f0e000 */
[----:B------:R-:W-:Y:S01]  /*0d50*/  STS [R4+0xa00], R19 ;  /* 0x000a001304007388 */ /* 0x000fe20000000800 */
[----:B--2---:R-:W-:-:S03]  /*0d60*/  FSEL R11, R18, RZ, P1 ;  /* 0x000000ff120b7208 */ /* 0x004fc60000800000 */
[----:B------:R0:W-:Y:S01]  /*0d70*/  STS [R5+0xe00], R10 ;  /* 0x000e000a05007388 */ /* 0x0001e20000000800 */
[----:B------:R-:W-:-:S03]  /*0d80*/  LOP3.LUT R2, R15, 0x3fc, RZ, 0xc0, !PT ;  /* 0x000003fc0f027812 */ /* 0x000fc600078ec0ff */
[----:B------:R1:W-:Y:S01]  /*0d90*/  STS [R6+0x300], R13 ;  /* 0x0003000d06007388 */ /* 0x0003e20000000800 */
[----:B0-----:R-:W-:-:S03]  /*0da0*/  FSEL R10, R9, RZ, P0 ;  /* 0x000000ff090a7208 */ /* 0x001fc60000000000 */
[----:B------:R0:W-:Y:S04]  /*0db0*/  STS [R7+0x700], R8 ;  /* 0x0007000807007388 */ /* 0x0001e80000000800 */
[----:B------:R2:W-:Y:S04]  /*0dc0*/  STS [R4+0xb00], R11 ;  /* 0x000b000b04007388 */ /* 0x0005e80000000800 */
[----:B------:R-:W-:Y:S01]  /*0dd0*/  STS [R5+0xf00], R10 ;  /* 0x000f000a05007388 */ /* 0x000fe20000000800 */
[C---:B------:R-:W-:Y:S02]  /*0de0*/  LOP3.LUT R12, R2.reuse, 0x400, RZ, 0xfc, !PT ;  /* 0x00000400020c7812 */ /* 0x040fe400078efcff */
[----:B------:R-:W-:-:S02]  /*0df0*/  LOP3.LUT R14, R2, 0x800, RZ, 0xfc, !PT ;  /* 0x00000800020e7812 */ /* 0x000fc400078efcff */
[----:B------:R-:W-:Y:S02]  /*0e00*/  SHF.R.U32.HI R16, RZ, 0x8, R15 ;  /* 0x00000008ff107819 */ /* 0x000fe4000001160f */
[----:B------:R-:W-:Y:S02]  /*0e10*/  SHF.R.U32.HI R12, RZ, 0x6, R12 ;  /* 0x00000006ff0c7819 */ /* 0x000fe4000001160c */
[----:B------:R-:W-:Y:S02]  /*0e20*/  SHF.R.U32.HI R14, RZ, 0x6, R14 ;  /* 0x00000006ff0e7819 */ /* 0x000fe4000001160e */
[----:B-1----:R-:W-:Y:S02]  /*0e30*/  SGXT.U32 R6, R16, 0x2 ;  /* 0x000000021006781a */ /* 0x002fe40000000000 */
[----:B------:R-:W-:Y:S01]  /*0e40*/  LOP3.LUT R12, R12, 0x1c, RZ, 0xc0, !PT ;  /* 0x0000001c0c0c7812 */ /* 0x000fe200078ec0ff */
[----:B------:R-:W1:Y:S01]  /*0e50*/  LDC.64 R16, c[0x0][0x238] ;  /* 0x00008e00ff107b82 */ /* 0x000e620000000a00 */
[----:B------:R-:W-:-:S02]  /*0e60*/  LOP3.LUT R14, R14, 0x2c, RZ, 0xc0, !PT ;  /* 0x0000002c0e0e7812 */ /* 0x000fc400078ec0ff */
[----:B0-----:R-:W-:Y:S02]  /*0e70*/  LOP3.LUT R7, R6, 0x3fc, R15, 0xf8, !PT ;  /* 0x000003fc06077812 */ /* 0x001fe400078ef80f */
[----:B------:R-:W-:Y:S01]  /*0e80*/  LEA R9, R6, UR4, 0x2 ;  /* 0x0000000406097c11 */ /* 0x000fe2000f8e10ff */
[----:B------:R-:W-:Y:S01]  /*0e90*/  VIADD R13, R12, UR4 ;  /* 0x000000040c0d7c36 */ /* 0x000fe20008000000 */
[----:B--2---:R-:W-:Y:S01]  /*0ea0*/  LEA R4, R7, UR4, 0x2 ;  /* 0x0000000407047c11 */ /* 0x004fe2000f8e10ff */
[----:B------:R-:W-:Y:S01]  /*0eb0*/  BAR.SYNC.DEFER_BLOCKING 0x0 ;  /* 0x0000000000007b1d */ /* 0x000fe20000010000 */
[----:B------:R-:W-:Y:S02]  /*0ec0*/  VIADD R15, R14, UR4 ;  /* 0x000000040e0f7c36 */ /* 0x000fe40008000000 */
[C---:B------:R-:W-:Y:S02]  /*0ed0*/  IMAD R18, R2.reuse, 0x4, R9 ;  /* 0x0000000402127824 */ /* 0x040fe400078e0209 */
[----:B------:R-:W-:-:S02]  /*0ee0*/  IMAD R20, R2, 0x4, R13 ;  /* 0x0000000402147824 */ /* 0x000fc400078e020d */
[C---:B------:R-:W-:Y:S01]  /*0ef0*/  IMAD R22, R2.reuse, 0x4, R15 ;  /* 0x0000000402167824 */ /* 0x040fe200078e020f */
[----:B------:R-:W-:Y:S04]  /*0f00*/  LDS R4, [R4] ;  /* 0x0000000004047984 */ /* 0x000fe80000000800 */
[----:B------:R-:W-:Y:S04]  /*0f10*/  LDS R5, [R18+0x4] ;  /* 0x0000040012057984 */ /* 0x000fe80000000800 */
[----:B------:R-:W-:Y:S04]  /*0f20*/  LDS R6, [R18+0x8] ;  /* 0x0000080012067984 */ /* 0x000fe80000000800 */
[----:B------:R-:W0:Y:S04]  /*0f30*/  LDS R7, [R18+0xc] ;  /* 0x00000c0012077984 */ /* 0x000e280000000800 */
[----:B------:R-:W-:Y:S04]  /*0f40*/  LDS R8, [R20+0x1000] ;  /* 0x0010000014087984 */ /* 0x000fe80000000800 */
[----:B------:R-:W-:Y:S04]  /*0f50*/  LDS R9, [R20+0x1004] ;  /* 0x0010040014097984 */ /* 0x000fe80000000800 */
[----:B------:R-:W-:Y:S04]  /*0f60*/  LDS R10, [R20+0x1008] ;  /* 0x00100800140a7984 */ /* 0x000fe80000000800 */
[----:B------:R1:W2:Y:S04]  /*0f70*/  LDS R11, [R20+0x100c] ;  /* 0x00100c00140b7984 */ /* 0x0002a80000000800 */
[----:B------:R-:W-:Y:S04]  /*0f80*/  LDS R12, [R22+0x2000] ;  /* 0x00200000160c7984 */ /* 0x000fe80000000800 */
[----:B------:R-:W-:Y:S04]  /*0f90*/  LDS R13, [R22+0x2004] ;  /* 0x00200400160d7984 */ /* 0x000fe80000000800 */
[----:B------:R-:W-:Y:S04]  /*0fa0*/  LDS R14, [R22+0x2008] ;  /* 0x00200800160e7984 */ /* 0x000fe80000000800 */
[----:B------:R3:W4:Y:S01]  /*0fb0*/  LDS R15, [R22+0x200c] ;  /* 0x00200c00160f7984 */ /* 0x0007220000000800 */
[----:B------:R-:W-:-:S02]  /*0fc0*/  LOP3.LUT R24, R2, 0xc00, RZ, 0xfc, !PT ;  /* 0x00000c0002187812 */ /* 0x000fc400078efcff */
[C---:B------:R-:W-:Y:S02]  /*0fd0*/  LOP3.LUT R23, R3.reuse, 0x4, RZ, 0xfc, !PT ;  /* 0x0000000403177812 */ /* 0x040fe400078efcff */
[C---:B------:R-:W-:Y:S02]  /*0fe0*/  LOP3.LUT R21, R3.reuse, 0x8, RZ, 0xfc, !PT ;  /* 0x0000000803157812 */ /* 0x040fe400078efcff */
[C---:B------:R-:W-:Y:S02]  /*0ff0*/  LOP3.LUT R19, R3.reuse, 0xc, RZ, 0xfc, !PT ;  /* 0x0000000c03137812 */ /* 0x040fe400078efcff */
[----:B------:R-:W-:Y:S02]  /*1000*/  ISETP.GE.AND P0, PT, R3, 0x100, PT ;  /* 0x000001000300780c */ /* 0x000fe40003f06270 */
[----:B------:R-:W-:Y:S02]  /*1010*/  SHF.R.U32.HI R24, RZ, 0x6, R24 ;  /* 0x00000006ff187819 */ /* 0x000fe40000011618 */
[----:B------:R-:W-:-:S02]  /*1020*/  ISETP.GE.AND P1, PT, R23, 0x100, PT ;  /* 0x000001001700780c */ /* 0x000fc40003f26270 */
[----:B------:R-:W-:Y:S02]  /*1030*/  ISETP.GE.AND P2, PT, R21, 0x100, PT ;  /* 0x000001001500780c */ /* 0x000fe40003f46270 */
[----:B------:R-:W-:Y:S02]  /*1040*/  LEA R3, R3, R0, 0xc ;  /* 0x0000000003037211 */ /* 0x000fe400078e60ff */
[----:B------:R-:W-:Y:S01]  /*1050*/  ISETP.GE.AND P3, PT, R19, 0x100, PT ;  /* 0x000001001300780c */ /* 0x000fe20003f66270 */
[--C-:B------:R-:W-:Y:S01]  /*1060*/  IMAD R23, R23, 0x1000, R0.reuse ;  /* 0x0000100017177824 */ /* 0x100fe200078e0200 */
[----:B------:R-:W-:Y:S01]  /*1070*/  LOP3.LUT R24, R24, 0x3c, RZ, 0xc0, !PT ;  /* 0x0000003c18187812 */ /* 0x000fe200078ec0ff */
[----:B------:R-:W-:Y:S02]  /*1080*/  IMAD R25, R21, 0x1000, R0 ;  /* 0x0000100015197824 */ /* 0x000fe400078e0200 */
[----:B-1----:R-:W-:-:S04]  /*1090*/  IMAD.WIDE R20, R3, 0x4, R16 ;  /* 0x0000000403147825 */ /* 0x002fc800078e0210 */
[----:B------:R-:W-:Y:S02]  /*10a0*/  VIADD R3, R24, UR4 ;  /* 0x0000000418037c36 */ /* 0x000fe40008000000 */
[--C-:B---3--:R-:W-:Y:S01]  /*10b0*/  IMAD.WIDE R22, R23, 0x4, R16.reuse ;  /* 0x0000000417167825 */ /* 0x108fe200078e0210 */
[----:B0-----:R0:W-:Y:S03]  /*10c0*/  @!P0 STG.E.128 desc[UR6][R20.64], R4 ;  /* 0x0000000414008986 */ /* 0x0011e6000c101d06 */
[----:B------:R-:W-:Y:S01]  /*10d0*/  IMAD.WIDE R24, R25, 0x4, R16 ;  /* 0x0000000419187825 */ /* 0x000fe200078e0210 */
[----:B--2---:R0:W-:Y:S04]  /*10e0*/  @!P1 STG.E.128 desc[UR6][R22.64], R8 ;  /* 0x0000000816009986 */ /* 0x0041e8000c101d06 */
[----:B----4-:R0:W-:Y:S01]  /*10f0*/  @!P2 STG.E.128 desc[UR6][R24.64], R12 ;  /* 0x0000000c1800a986 */ /* 0x0101e2000c101d06 */
[----:B------:R-:W-:Y:S01]  /*1100*/  IMAD R3, R2, 0x4, R3 ;  /* 0x0000000402037824 */ /* 0x000fe200078e0203 */
[----:B0-----:R-:W-:Y:S06]  /*1110*/  @P3 EXIT ;  /* 0x000000000000394d */ /* 0x001fec0003800000 */
[----:B0-----:R-:W-:Y:S01]  /*1120*/  LDS R4, [R3+0x3000] ;  /* 0x0030000003047984 */ /* 0x001fe20000000800 */
[----:B------:R-:W-:-:S03]  /*1130*/  IMAD R19, R19, 0x1000, R0 ;  /* 0x0000100013137824 */ /* 0x000fc600078e0200 */
[----:B------:R-:W-:Y:S01]  /*1140*/  LDS R5, [R3+0x3004] ;  /* 0x0030040003057984 */ /* 0x000fe20000000800 */
[----:B------:R-:W-:-:S03]  /*1150*/  IMAD.WIDE R16, R19, 0x4, R16 ;  /* 0x0000000413107825 */ /* 0x000fc600078e0210 */
[----:B------:R-:W-:Y:S04]  /*1160*/  LDS R6, [R3+0x3008] ;  /* 0x0030080003067984 */ /* 0x000fe80000000800 */
[----:B------:R-:W0:Y:S04]  /*1170*/  LDS R7, [R3+0x300c] ;  /* 0x00300c0003077984 */ /* 0x000e280000000800 */
[----:B0-----:R-:W-:Y:S01]  /*1180*/  STG.E.128 desc[UR6][R16.64], R4 ;  /* 0x0000000410007986 */ /* 0x001fe2000c101d06 */
[----:B------:R-:W-:Y:S05]  /*1190*/  EXIT ;  /* 0x000000000000794d */ /* 0x000fea0003800000 */
.L_x_0:
[----:B------:R-:W-:-:S00]  /*11a0*/  BRA `(.L_x_0) ;  /* 0xfffffffc00fc7947 */ /* 0x000fc0000383ffff */
[----:B------:R-:W-:-:S00]  /*11b0*/  NOP ;  /* 0x0000000000007918 */ /* 0x000fc00000000000 */
        /* <DEDUP_REMOVED lines=12> */
.L_x_1:


//--------------------- .nv.global.init           --------------------------
	.section	.nv.global.init,"aw",@progbits
.nv.global.init:
	.type		_$_str,@object
	.size		_$_str,(_$_str_$_2 - _$_str)
_$_str:
        /*0000*/ 	.byte	0x5f, 0x5f, 0x43, 0x55, 0x44, 0x41, 0x5f, 0x46, 0x54, 0x5a, 0x00
	.type		_$_str_$_2,@object
	.size		_$_str_$_2,(.L_1 - _$_str_$_2)
_$_str_$_2:
        /*000b*/ 	.byte	0x5f, 0x5f, 0x43, 0x55, 0x44, 0x41, 0x5f, 0x50, 0x52, 0x45, 0x43, 0x5f, 0x53, 0x51, 0x52, 0x54
        /*001b*/ 	.byte	0x00
.L_1:


//--------------------- .nv.shared.triton_poi_fused__native_batch_norm_legit_no_training_relu_11 --------------------------
	.section	.nv.shared.triton_poi_fused__native_batch_norm_legit_no_training_relu_11,"aw",@nobits
	.sectionflags	@""
	.align	16
	.zero		1024


//--------------------- .nv.constant0.triton_poi_fused__native_batch_norm_legit_no_training_relu_11 --------------------------
	.section	.nv.constant0.triton_poi_fused__native_batch_norm_legit_no_training_relu_11,"a",@progbits
	.sectionflags	@""
	.align	4
.nv.constant0.triton_poi_fused__native_batch_norm_legit_no_training_relu_11:
	.zero		584
